//
// Generated by NVIDIA NVVM Compiler
//
// Compiler Build ID: CL-36424714
// Cuda compilation tools, release 13.0, V13.0.88
// Based on NVVM 20.0.0
//

.version 9.0
.target sm_100
.address_size 64

	// .globl	sin_forward
.global .align 4 .b8 __cudart_i2opi_f[24] = {65, 144, 67, 60, 153, 149, 98, 219, 192, 221, 52, 245, 209, 87, 39, 252, 41, 21, 68, 78, 110, 131, 249, 162};

.visible .entry sin_forward(
	.param .align 1 .b8 sin_forward_param_0[1],
	.param .u64 sin_forward_param_1,
	.param .u64 .ptr .align 1 sin_forward_param_2,
	.param .u64 .ptr .align 1 sin_forward_param_3
)
{
	.local .align 4 .b8 	__local_depot0[28];
	.reg .b64 	%SP;
	.reg .b64 	%SPL;
	.reg .pred 	%p<10>;
	.reg .b32 	%r<44>;
	.reg .b32 	%f<28>;
	.reg .b64 	%rd<31>;
	.reg .b64 	%fd<3>;

	mov.u64 	%SPL, __local_depot0;
	ld.param.u64 	%rd12, [sin_forward_param_1];
	ld.param.u64 	%rd10, [sin_forward_param_2];
	ld.param.u64 	%rd11, [sin_forward_param_3];
	add.u64 	%rd1, %SPL, 0;
	mov.u32 	%r15, %ctaid.x;
	mov.u32 	%r16, %ntid.x;
	mov.u32 	%r17, %tid.x;
	mad.lo.s32 	%r18, %r15, %r16, %r17;
	cvt.u64.u32 	%rd2, %r18;
	setp.le.u64 	%p1, %rd12, %rd2;
	@%p1 bra 	$L__BB0_10;
	cvta.to.global.u64 	%rd14, %rd10;
	shl.b64 	%rd15, %rd2, 2;
	add.s64 	%rd16, %rd14, %rd15;
	ld.global.f32 	%f1, [%rd16];
	mul.f32 	%f7, %f1, 0f3F22F983;
	cvt.rni.s32.f32 	%r43, %f7;
	cvt.rn.f32.s32 	%f8, %r43;
	fma.rn.f32 	%f9, %f8, 0fBFC90FDA, %f1;
	fma.rn.f32 	%f10, %f8, 0fB3A22168, %f9;
	fma.rn.f32 	%f27, %f8, 0fA7C234C5, %f10;
	abs.f32 	%f3, %f1;
	setp.ltu.f32 	%p2, %f3, 0f47CE4780;
	@%p2 bra 	$L__BB0_9;
	setp.neu.f32 	%p3, %f3, 0f7F800000;
	@%p3 bra 	$L__BB0_4;
	mov.f32 	%f13, 0f00000000;
	mul.rn.f32 	%f27, %f1, %f13;
	mov.b32 	%r43, 0;
	bra.uni 	$L__BB0_9;
$L__BB0_4:
	mov.b32 	%r2, %f1;
	shl.b32 	%r20, %r2, 8;
	or.b32  	%r3, %r20, -2147483648;
	mov.b64 	%rd30, 0;
	mov.b32 	%r40, 0;
	mov.u64 	%rd28, __cudart_i2opi_f;
	mov.u64 	%rd29, %rd1;
$L__BB0_5:
	.pragma "nounroll";
	ld.global.nc.u32 	%r21, [%rd28];
	mad.wide.u32 	%rd19, %r21, %r3, %rd30;
	shr.u64 	%rd30, %rd19, 32;
	st.local.u32 	[%rd29], %rd19;
	add.s32 	%r40, %r40, 1;
	add.s64 	%rd29, %rd29, 4;
	add.s64 	%rd28, %rd28, 4;
	setp.ne.s32 	%p4, %r40, 6;
	@%p4 bra 	$L__BB0_5;
	shr.u32 	%r22, %r2, 23;
	st.local.u32 	[%rd1+24], %rd30;
	and.b32  	%r6, %r22, 31;
	and.b32  	%r23, %r22, 224;
	add.s32 	%r24, %r23, -128;
	shr.u32 	%r25, %r24, 5;
	mul.wide.u32 	%rd20, %r25, 4;
	sub.s64 	%rd9, %rd1, %rd20;
	ld.local.u32 	%r41, [%rd9+24];
	ld.local.u32 	%r42, [%rd9+20];
	setp.eq.s32 	%p5, %r6, 0;
	@%p5 bra 	$L__BB0_8;
	shf.l.wrap.b32 	%r41, %r42, %r41, %r6;
	ld.local.u32 	%r26, [%rd9+16];
	shf.l.wrap.b32 	%r42, %r26, %r42, %r6;
$L__BB0_8:
	shr.u32 	%r27, %r41, 30;
	shf.l.wrap.b32 	%r28, %r42, %r41, 2;
	shl.b32 	%r29, %r42, 2;
	shr.u32 	%r30, %r28, 31;
	add.s32 	%r31, %r30, %r27;
	neg.s32 	%r32, %r31;
	setp.lt.s32 	%p6, %r2, 0;
	selp.b32 	%r43, %r32, %r31, %p6;
	xor.b32  	%r33, %r28, %r2;
	shr.s32 	%r34, %r28, 31;
	xor.b32  	%r35, %r34, %r28;
	xor.b32  	%r36, %r34, %r29;
	cvt.u64.u32 	%rd21, %r35;
	shl.b64 	%rd22, %rd21, 32;
	cvt.u64.u32 	%rd23, %r36;
	or.b64  	%rd24, %rd22, %rd23;
	cvt.rn.f64.s64 	%fd1, %rd24;
	mul.f64 	%fd2, %fd1, 0d3BF921FB54442D19;
	cvt.rn.f32.f64 	%f11, %fd2;
	neg.f32 	%f12, %f11;
	setp.lt.s32 	%p7, %r33, 0;
	selp.f32 	%f27, %f12, %f11, %p7;
$L__BB0_9:
	mul.rn.f32 	%f14, %f27, %f27;
	and.b32  	%r38, %r43, 1;
	setp.eq.b32 	%p8, %r38, 1;
	selp.f32 	%f15, 0f3F800000, %f27, %p8;
	fma.rn.f32 	%f16, %f14, %f15, 0f00000000;
	fma.rn.f32 	%f17, %f14, 0f37CBAC00, 0fBAB607ED;
	selp.f32 	%f18, %f17, 0fB94D4153, %p8;
	selp.f32 	%f19, 0f3D2AAABB, 0f3C0885E4, %p8;
	fma.rn.f32 	%f20, %f18, %f14, %f19;
	selp.f32 	%f21, 0fBEFFFFFF, 0fBE2AAAA8, %p8;
	fma.rn.f32 	%f22, %f20, %f14, %f21;
	fma.rn.f32 	%f23, %f22, %f16, %f15;
	and.b32  	%r39, %r43, 2;
	setp.eq.s32 	%p9, %r39, 0;
	mov.f32 	%f24, 0f00000000;
	sub.f32 	%f25, %f24, %f23;
	selp.f32 	%f26, %f23, %f25, %p9;
	cvta.to.global.u64 	%rd25, %rd11;
	add.s64 	%rd27, %rd25, %rd15;
	st.global.f32 	[%rd27], %f26;
$L__BB0_10:
	ret;

}
	// .globl	sin_backward
.visible .entry sin_backward(
	.param .align 1 .b8 sin_backward_param_0[1],
	.param .u64 sin_backward_param_1,
	.param .u64 .ptr .align 1 sin_backward_param_2,
	.param .u64 .ptr .align 1 sin_backward_param_3,
	.param .u64 .ptr .align 1 sin_backward_param_4
)
{
	.local .align 4 .b8 	__local_depot1[28];
	.reg .b64 	%SP;
	.reg .b64 	%SPL;
	.reg .pred 	%p<10>;
	.reg .b32 	%r<45>;
	.reg .b32 	%f<31>;
	.reg .b64 	%rd<34>;
	.reg .b64 	%fd<3>;

	mov.u64 	%SPL, __local_depot1;
	ld.param.u64 	%rd13, [sin_backward_param_1];
	ld.param.u64 	%rd10, [sin_backward_param_2];
	ld.param.u64 	%rd11, [sin_backward_param_3];
	ld.param.u64 	%rd12, [sin_backward_param_4];
	add.u64 	%rd1, %SPL, 0;
	mov.u32 	%r15, %ctaid.x;
	mov.u32 	%r16, %ntid.x;
	mov.u32 	%r17, %tid.x;
	mad.lo.s32 	%r18, %r15, %r16, %r17;
	cvt.u64.u32 	%rd2, %r18;
	setp.le.u64 	%p1, %rd13, %rd2;
	@%p1 bra 	$L__BB1_10;
	cvta.to.global.u64 	%rd15, %rd10;
	shl.b64 	%rd16, %rd2, 2;
	add.s64 	%rd17, %rd15, %rd16;
	ld.global.f32 	%f1, [%rd17];
	mul.f32 	%f7, %f1, 0f3F22F983;
	cvt.rni.s32.f32 	%r44, %f7;
	cvt.rn.f32.s32 	%f8, %r44;
	fma.rn.f32 	%f9, %f8, 0fBFC90FDA, %f1;
	fma.rn.f32 	%f10, %f8, 0fB3A22168, %f9;
	fma.rn.f32 	%f30, %f8, 0fA7C234C5, %f10;
	abs.f32 	%f3, %f1;
	setp.ltu.f32 	%p2, %f3, 0f47CE4780;
	@%p2 bra 	$L__BB1_9;
	setp.neu.f32 	%p3, %f3, 0f7F800000;
	@%p3 bra 	$L__BB1_4;
	mov.f32 	%f13, 0f00000000;
	mul.rn.f32 	%f30, %f1, %f13;
	mov.b32 	%r44, 0;
	bra.uni 	$L__BB1_9;
$L__BB1_4:
	mov.b32 	%r2, %f1;
	shl.b32 	%r20, %r2, 8;
	or.b32  	%r3, %r20, -2147483648;
	mov.b64 	%rd33, 0;
	mov.b32 	%r41, 0;
	mov.u64 	%rd31, __cudart_i2opi_f;
	mov.u64 	%rd32, %rd1;
$L__BB1_5:
	.pragma "nounroll";
	ld.global.nc.u32 	%r21, [%rd31];
	mad.wide.u32 	%rd20, %r21, %r3, %rd33;
	shr.u64 	%rd33, %rd20, 32;
	st.local.u32 	[%rd32], %rd20;
	add.s32 	%r41, %r41, 1;
	add.s64 	%rd32, %rd32, 4;
	add.s64 	%rd31, %rd31, 4;
	setp.ne.s32 	%p4, %r41, 6;
	@%p4 bra 	$L__BB1_5;
	shr.u32 	%r22, %r2, 23;
	st.local.u32 	[%rd1+24], %rd33;
	and.b32  	%r6, %r22, 31;
	and.b32  	%r23, %r22, 224;
	add.s32 	%r24, %r23, -128;
	shr.u32 	%r25, %r24, 5;
	mul.wide.u32 	%rd21, %r25, 4;
	sub.s64 	%rd9, %rd1, %rd21;
	ld.local.u32 	%r42, [%rd9+24];
	ld.local.u32 	%r43, [%rd9+20];
	setp.eq.s32 	%p5, %r6, 0;
	@%p5 bra 	$L__BB1_8;
	shf.l.wrap.b32 	%r42, %r43, %r42, %r6;
	ld.local.u32 	%r26, [%rd9+16];
	shf.l.wrap.b32 	%r43, %r26, %r43, %r6;
$L__BB1_8:
	shr.u32 	%r27, %r42, 30;
	shf.l.wrap.b32 	%r28, %r43, %r42, 2;
	shl.b32 	%r29, %r43, 2;
	shr.u32 	%r30, %r28, 31;
	add.s32 	%r31, %r30, %r27;
	neg.s32 	%r32, %r31;
	setp.lt.s32 	%p6, %r2, 0;
	selp.b32 	%r44, %r32, %r31, %p6;
	xor.b32  	%r33, %r28, %r2;
	shr.s32 	%r34, %r28, 31;
	xor.b32  	%r35, %r34, %r28;
	xor.b32  	%r36, %r34, %r29;
	cvt.u64.u32 	%rd22, %r35;
	shl.b64 	%rd23, %rd22, 32;
	cvt.u64.u32 	%rd24, %r36;
	or.b64  	%rd25, %rd23, %rd24;
	cvt.rn.f64.s64 	%fd1, %rd25;
	mul.f64 	%fd2, %fd1, 0d3BF921FB54442D19;
	cvt.rn.f32.f64 	%f11, %fd2;
	neg.f32 	%f12, %f11;
	setp.lt.s32 	%p7, %r33, 0;
	selp.f32 	%f30, %f12, %f11, %p7;
$L__BB1_9:
	add.s32 	%r38, %r44, 1;
	mul.rn.f32 	%f14, %f30, %f30;
	and.b32  	%r39, %r44, 1;
	setp.eq.b32 	%p8, %r39, 1;
	selp.f32 	%f15, %f30, 0f3F800000, %p8;
	fma.rn.f32 	%f16, %f14, %f15, 0f00000000;
	fma.rn.f32 	%f17, %f14, 0f37CBAC00, 0fBAB607ED;
	selp.f32 	%f18, 0fB94D4153, %f17, %p8;
	selp.f32 	%f19, 0f3C0885E4, 0f3D2AAABB, %p8;
	fma.rn.f32 	%f20, %f18, %f14, %f19;
	selp.f32 	%f21, 0fBE2AAAA8, 0fBEFFFFFF, %p8;
	fma.rn.f32 	%f22, %f20, %f14, %f21;
	fma.rn.f32 	%f23, %f22, %f16, %f15;
	and.b32  	%r40, %r38, 2;
	setp.eq.s32 	%p9, %r40, 0;
	mov.f32 	%f24, 0f00000000;
	sub.f32 	%f25, %f24, %f23;
	selp.f32 	%f26, %f23, %f25, %p9;
	cvta.to.global.u64 	%rd26, %rd12;
	add.s64 	%rd28, %rd26, %rd16;
	ld.global.f32 	%f27, [%rd28];
	cvta.to.global.u64 	%rd29, %rd11;
	add.s64 	%rd30, %rd29, %rd16;
	ld.global.f32 	%f28, [%rd30];
	fma.rn.f32 	%f29, %f27, %f26, %f28;
	st.global.f32 	[%rd30], %f29;
$L__BB1_10:
	ret;

}


// ===== COMPILED SASS (sm_100) =====

	.target	sm_100

	.elftype	@"ET_EXEC"


//--------------------- .note.nv.tkinfo           --------------------------
	.section	.note.nv.tkinfo,"",@"SHT_NOTE"
	.sectionflags	@"SHF_NOTE_NV_TKINFO"
	.tkinfo
        /*0018*/ 	.word	0x00000002
        /*0030*/ 	.string	""
        /*0030*/ 	.string	"ptxas"
        /*0030*/ 	.string	"Cuda compilation tools, release 13.0, V13.0.88"
        /*0030*/ 	.string	"Build cuda_13.0.r13.0/compiler.36424714_0"
        /*0030*/ 	.string	"-arch sm_100 -m 64 "



//--------------------- .note.nv.cuinfo           --------------------------
	.section	.note.nv.cuinfo,"",@"SHT_NOTE"
	.sectionflags	@"SHF_NOTE_NV_CUINFO"
        /*0018*/ 	.short	0x0002
        /*001a*/ 	.short	0x0064
        /*001c*/ 	.short	0x0082
	.zero		2


//--------------------- .nv.info                  --------------------------
	.section	.nv.info,"",@"SHT_CUDA_INFO"
	.align	4


	//----- nvinfo : EIATTR_REGCOUNT
	.align		4
        /*0000*/ 	.byte	0x04, 0x2f
        /*0002*/ 	.short	(.L_2 - .L_1)
	.align		4
.L_1:
        /*0004*/ 	.word	index@(sin_forward)
        /*0008*/ 	.word	0x00000013


	//----- nvinfo : EIATTR_FRAME_SIZE
	.align		4
.L_2:
        /*000c*/ 	.byte	0x04, 0x11
        /*000e*/ 	.short	(.L_4 - .L_3)
	.align		4
.L_3:
        /*0010*/ 	.word	index@(sin_forward)
        /*0014*/ 	.word	0x00000000


	//----- nvinfo : EIATTR_REGCOUNT
	.align		4
.L_4:
        /*0018*/ 	.byte	0x04, 0x2f
        /*001a*/ 	.short	(.L_6 - .L_5)
	.align		4
.L_5:
        /*001c*/ 	.word	index@(sin_backward)
        /*0020*/ 	.word	0x00000013


	//----- nvinfo : EIATTR_FRAME_SIZE
	.align		4
.L_6:
        /*0024*/ 	.byte	0x04, 0x11
        /*0026*/ 	.short	(.L_8 - .L_7)
	.align		4
.L_7:
        /*0028*/ 	.word	index@(sin_backward)
        /*002c*/ 	.word	0x00000000


	//----- nvinfo : EIATTR_MIN_STACK_SIZE
	.align		4
.L_8:
        /*0030*/ 	.byte	0x04, 0x12
        /*0032*/ 	.short	(.L_10 - .L_9)
	.align		4
.L_9:
        /*0034*/ 	.word	index@(sin_backward)
        /*0038*/ 	.word	0x00000000


	//----- nvinfo : EIATTR_MIN_STACK_SIZE
	.align		4
.L_10:
        /*003c*/ 	.byte	0x04, 0x12
        /*003e*/ 	.short	(.L_12 - .L_11)
	.align		4
.L_11:
        /*0040*/ 	.word	index@(sin_forward)
        /*0044*/ 	.word	0x00000000
.L_12:


//--------------------- .nv.compat                --------------------------
	.section	.nv.compat,"",@"SHT_CUDA_COMPAT_INFO"
	.align	4
        /*0000*/ 	.byte	0x02, 0x09, 0x00, 0x00, 0x02, 0x02, 0x01, 0x00, 0x02, 0x05, 0x05, 0x00, 0x03, 0x07, 0x01, 0x01
        /*0010*/ 	.byte	0x02, 0x03, 0x00, 0x00, 0x02, 0x06, 0x01, 0x00, 0x04, 0x0b, 0x08, 0x00, 0x01, 0x00, 0x00, 0x00
        /*0020*/ 	.byte	0x00, 0x00, 0x00, 0x00


//--------------------- .nv.info.sin_backward     --------------------------
	.section	.nv.info.sin_backward,"",@"SHT_CUDA_INFO"
	.sectionflags	@""
	.align	4


	//----- nvinfo : EIATTR_CUDA_API_VERSION
	.align		4
        /*0000*/ 	.byte	0x04, 0x37
        /*0002*/ 	.short	(.L_14 - .L_13)
.L_13:
        /*0004*/ 	.word	0x00000082


	//----- nvinfo : EIATTR_KPARAM_INFO
	.align		4
.L_14:
        /*0008*/ 	.byte	0x04, 0x17
        /*000a*/ 	.short	(.L_16 - .L_15)
.L_15:
        /*000c*/ 	.word	0x00000000
        /*0010*/ 	.short	0x0004
        /*0012*/ 	.short	0x0020
        /*0014*/ 	.byte	0x00, 0xf5, 0x21, 0x00


	//----- nvinfo : EIATTR_KPARAM_INFO
	.align		4
.L_16:
        /*0018*/ 	.byte	0x04, 0x17
        /*001a*/ 	.short	(.L_18 - .L_17)
.L_17:
        /*001c*/ 	.word	0x00000000
        /*0020*/ 	.short	0x0003
        /*0022*/ 	.short	0x0018
        /*0024*/ 	.byte	0x00, 0xf5, 0x21, 0x00


	//----- nvinfo : EIATTR_KPARAM_INFO
	.align		4
.L_18:
        /*0028*/ 	.byte	0x04, 0x17
        /*002a*/ 	.short	(.L_20 - .L_19)
.L_19:
        /*002c*/ 	.word	0x00000000
        /*0030*/ 	.short	0x0002
        /*0032*/ 	.short	0x0010
        /*0034*/ 	.byte	0x00, 0xf5, 0x21, 0x00


	//----- nvinfo : EIATTR_KPARAM_INFO
	.align		4
.L_20:
        /*0038*/ 	.byte	0x04, 0x17
        /*003a*/ 	.short	(.L_22 - .L_21)
.L_21:
        /*003c*/ 	.word	0x00000000
        /*0040*/ 	.short	0x0001
        /*0042*/ 	.short	0x0008
        /*0044*/ 	.byte	0x00, 0xf0, 0x21, 0x00


	//----- nvinfo : EIATTR_KPARAM_INFO
	.align		4
.L_22:
        /*0048*/ 	.byte	0x04, 0x17
        /*004a*/ 	.short	(.L_24 - .L_23)
.L_23:
        /*004c*/ 	.word	0x00000000
        /*0050*/ 	.short	0x0000
        /*0052*/ 	.short	0x0000
        /*0054*/ 	.byte	0x00, 0xf0, 0x05, 0x00


	//----- nvinfo : EIATTR_SPARSE_MMA_MASK
	.align		4
.L_24:
        /*0058*/ 	.byte	0x03, 0x50
        /*005a*/ 	.short	0x0000


	//----- nvinfo : EIATTR_MAXREG_COUNT
	.align		4
        /*005c*/ 	.byte	0x03, 0x1b
        /*005e*/ 	.short	0x00ff


	//----- nvinfo : EIATTR_MERCURY_ISA_VERSION
	.align		4
        /*0060*/ 	.byte	0x03, 0x5f
        /*0062*/ 	.short	0x0101


	//----- nvinfo : EIATTR_VRC_CTA_INIT_COUNT
	.align		4
        /*0064*/ 	.byte	0x02, 0x4a
	.zero		1
	.zero		1


	//----- nvinfo : EIATTR_EXIT_INSTR_OFFSETS
	.align		4
        /*0068*/ 	.byte	0x04, 0x1c
        /*006a*/ 	.short	(.L_26 - .L_25)


	//   ....[0]....
.L_25:
        /*006c*/ 	.word	0x00000080


	//   ....[1]....
        /*0070*/ 	.word	0x00000960


	//----- nvinfo : EIATTR_CRS_STACK_SIZE
	.align		4
.L_26:
        /*0074*/ 	.byte	0x04, 0x1e
        /*0076*/ 	.short	(.L_28 - .L_27)
.L_27:
        /*0078*/ 	.word	0x00000000


	//----- nvinfo : EIATTR_CBANK_PARAM_SIZE
	.align		4
.L_28:
        /*007c*/ 	.byte	0x03, 0x19
        /*007e*/ 	.short	0x0028


	//----- nvinfo : EIATTR_PARAM_CBANK
	.align		4
        /*0080*/ 	.byte	0x04, 0x0a
        /*0082*/ 	.short	(.L_30 - .L_29)
	.align		4
.L_29:
        /*0084*/ 	.word	index@(.nv.constant0.sin_backward)
        /*0088*/ 	.short	0x0380
        /*008a*/ 	.short	0x0028


	//----- nvinfo : EIATTR_SW_WAR
	.align		4
.L_30:
        /*008c*/ 	.byte	0x04, 0x36
        /*008e*/ 	.short	(.L_32 - .L_31)
.L_31:
        /*0090*/ 	.word	0x00000008
.L_32:


//--------------------- .nv.info.sin_forward      --------------------------
	.section	.nv.info.sin_forward,"",@"SHT_CUDA_INFO"
	.sectionflags	@""
	.align	4


	//----- nvinfo : EIATTR_CUDA_API_VERSION
	.align		4
        /*0000*/ 	.byte	0x04, 0x37
        /*0002*/ 	.short	(.L_34 - .L_33)
.L_33:
        /*0004*/ 	.word	0x00000082


	//----- nvinfo : EIATTR_KPARAM_INFO
	.align		4
.L_34:
        /*0008*/ 	.byte	0x04, 0x17
        /*000a*/ 	.short	(.L_36 - .L_35)
.L_35:
        /*000c*/ 	.word	0x00000000
        /*0010*/ 	.short	0x0003
        /*0012*/ 	.short	0x0018
        /*0014*/ 	.byte	0x00, 0xf5, 0x21, 0x00


	//----- nvinfo : EIATTR_KPARAM_INFO
	.align		4
.L_36:
        /*0018*/ 	.byte	0x04, 0x17
        /*001a*/ 	.short	(.L_38 - .L_37)
.L_37:
        /*001c*/ 	.word	0x00000000
        /*0020*/ 	.short	0x0002
        /*0022*/ 	.short	0x0010
        /*0024*/ 	.byte	0x00, 0xf5, 0x21, 0x00


	//----- nvinfo : EIATTR_KPARAM_INFO
	.align		4
.L_38:
        /*0028*/ 	.byte	0x04, 0x17
        /*002a*/ 	.short	(.L_40 - .L_39)
.L_39:
        /*002c*/ 	.word	0x00000000
        /*0030*/ 	.short	0x0001
        /*0032*/ 	.short	0x0008
        /*0034*/ 	.byte	0x00, 0xf0, 0x21, 0x00


	//----- nvinfo : EIATTR_KPARAM_INFO
	.align		4
.L_40:
        /*0038*/ 	.byte	0x04, 0x17
        /*003a*/ 	.short	(.L_42 - .L_41)
.L_41:
        /*003c*/ 	.word	0x00000000
        /*0040*/ 	.short	0x0000
        /*0042*/ 	.short	0x0000
        /*0044*/ 	.byte	0x00, 0xf0, 0x05, 0x00


	//----- nvinfo : EIATTR_SPARSE_MMA_MASK
	.align		4
.L_42:
        /*0048*/ 	.byte	0x03, 0x50
        /*004a*/ 	.short	0x0000


	//----- nvinfo : EIATTR_MAXREG_COUNT
	.align		4
        /*004c*/ 	.byte	0x03, 0x1b
        /*004e*/ 	.short	0x00ff


	//----- nvinfo : EIATTR_MERCURY_ISA_VERSION
	.align		4
        /*0050*/ 	.byte	0x03, 0x5f
        /*0052*/ 	.short	0x0101


	//----- nvinfo : EIATTR_VRC_CTA_INIT_COUNT
	.align		4
        /*0054*/ 	.byte	0x02, 0x4a
	.zero		1
	.zero		1


	//----- nvinfo : EIATTR_EXIT_INSTR_OFFSETS
	.align		4
        /*0058*/ 	.byte	0x04, 0x1c
        /*005a*/ 	.short	(.L_44 - .L_43)


	//   ....[0]....
.L_43:
        /*005c*/ 	.word	0x00000080


	//   ....[1]....
        /*0060*/ 	.word	0x000008f0


	//----- nvinfo : EIATTR_CRS_STACK_SIZE
	.align		4
.L_44:
        /*0064*/ 	.byte	0x04, 0x1e
        /*0066*/ 	.short	(.L_46 - .L_45)
.L_45:
        /*0068*/ 	.word	0x00000000


	//----- nvinfo : EIATTR_CBANK_PARAM_SIZE
	.align		4
.L_46:
        /*006c*/ 	.byte	0x03, 0x19
        /*006e*/ 	.short	0x0020


	//----- nvinfo : EIATTR_PARAM_CBANK
	.align		4
        /*0070*/ 	.byte	0x04, 0x0a
        /*0072*/ 	.short	(.L_48 - .L_47)
	.align		4
.L_47:
        /*0074*/ 	.word	index@(.nv.constant0.sin_forward)
        /*0078*/ 	.short	0x0380
        /*007a*/ 	.short	0x0020


	//----- nvinfo : EIATTR_SW_WAR
	.align		4
.L_48:
        /*007c*/ 	.byte	0x04, 0x36
        /*007e*/ 	.short	(.L_50 - .L_49)
.L_49:
        /*0080*/ 	.word	0x00000008
.L_50:


//--------------------- .nv.callgraph             --------------------------
	.section	.nv.callgraph,"",@"SHT_CUDA_CALLGRAPH"
	.align	4
	.sectionentsize	8
	.align		4
        /*0000*/ 	.word	0x00000000
	.align		4
        /*0004*/ 	.word	0xffffffff
	.align		4
        /*0008*/ 	.word	0x00000000
	.align		4
        /*000c*/ 	.word	0xfffffffe
	.align		4
        /*0010*/ 	.word	0x00000000
	.align		4
        /*0014*/ 	.word	0xfffffffd
	.align		4
        /*0018*/ 	.word	0x00000000
	.align		4
        /*001c*/ 	.word	0xfffffffc


//--------------------- .nv.constant4             --------------------------
	.section	.nv.constant4,"a",@progbits
	.align	8
	.align		8
.nv.constant4:
        /*0000*/ 	.dword	__cudart_i2opi_f


//--------------------- .text.sin_backward        --------------------------
	.section	.text.sin_backward,"ax",@progbits
	.align	128
        .global         sin_backward
        .type           sin_backward,@function
        .size           sin_backward,(.L_x_12 - sin_backward)
        .other          sin_backward,@"STO_CUDA_ENTRY STV_DEFAULT"
sin_backward:
.text.sin_backward:
[----:B------:R-:W-:Y:S01]  /*0000*/  LDC R1, c[0x0][0x37c] ;  /* 0x0000df00ff017b82 */ /* 0x000fe20000000800 */
[----:B------:R-:W0:Y:S07]  /*0010*/  S2R R3, SR_TID.X ;  /* 0x0000000000037919 */ /* 0x000e2e0000002100 */
[----:B------:R-:W0:Y:S01]  /*0020*/  S2UR UR4, SR_CTAID.X ;  /* 0x00000000000479c3 */ /* 0x000e220000002500 */
[----:B------:R-:W1:Y:S07]  /*0030*/  LDCU.64 UR6, c[0x0][0x388] ;  /* 0x00007100ff0677ac */ /* 0x000e6e0008000a00 */
[----:B------:R-:W0:Y:S02]  /*0040*/  LDC R0, c[0x0][0x360] ;  /* 0x0000d800ff007b82 */ /* 0x000e240000000800 */
[----:B0-----:R-:W-:-:S05]  /*0050*/  IMAD R0, R0, UR4, R3 ;  /* 0x0000000400007c24 */ /* 0x001fca000f8e0203 */
[----:B-1----:R-:W-:-:S04]  /*0060*/  ISETP.GE.U32.AND P0, PT, R0, UR6, PT ;  /* 0x0000000600007c0c */ /* 0x002fc8000bf06070 */
[----:B------:R-:W-:-:S13]  /*0070*/  ISETP.GE.U32.AND.EX P0, PT, RZ, UR7, PT, P0 ;  /* 0x00000007ff007c0c */ /* 0x000fda000bf06100 */
[----:B------:R-:W-:Y:S05]  /*0080*/  @P0 EXIT ;  /* 0x000000000000094d */ /* 0x000fea0003800000 */
[----:B------:R-:W0:Y:S01]  /*0090*/  LDCU.64 UR4, c[0x0][0x390] ;  /* 0x00007200ff0477ac */ /* 0x000e220008000a00 */
[----:B------:R-:W-:Y:S01]  /*00a0*/  IMAD.SHL.U32 R2, R0, 0x4, RZ ;  /* 0x0000000400027824 */ /* 0x000fe200078e00ff */
[----:B------:R-:W-:Y:S01]  /*00b0*/  SHF.R.U32.HI R0, RZ, 0x1e, R0 ;  /* 0x0000001eff007819 */ /* 0x000fe20000011600 */
[----:B------:R-:W1:Y:S03]  /*00c0*/  LDCU.64 UR6, c[0x0][0x358] ;  /* 0x00006b00ff0677ac */ /* 0x000e660008000a00 */
[----:B0-----:R-:W-:-:S04]  /*00d0*/  IADD3 R4, P0, PT, R2, UR4, RZ ;  /* 0x0000000402047c10 */ /* 0x001fc8000ff1e0ff */
[----:B------:R-:W-:-:S05]  /*00e0*/  IADD3.X R5, PT, PT, R0, UR5, RZ, P0, !PT ;  /* 0x0000000500057c10 */ /* 0x000fca00087fe4ff */
[----:B-1----:R-:W2:Y:S01]  /*00f0*/  LDG.E R3, desc[UR6][R4.64] ;  /* 0x0000000604037981 */ /* 0x002ea2000c1e1900 */
[----:B------:R-:W-:Y:S01]  /*0100*/  BSSY.RECONVERGENT B0, `(.L_x_0) ;  /* 0x0000069000007945 */ /* 0x000fe20003800200 */
[C---:B--2---:R-:W-:Y:S01]  /*0110*/  FMUL R6, R3.reuse, 0.63661974668502807617 ;  /* 0x3f22f98303067820 */ /* 0x044fe20000400000 */
[----:B------:R-:W-:-:S03]  /*0120*/  FSETP.GE.AND P0, PT, |R3|, 105615, PT ;  /* 0x47ce47800300780b */ /* 0x000fc60003f06200 */
[----:B------:R-:W0:Y:S02]  /*0130*/  F2I.NTZ R9, R6 ;  /* 0x0000000600097305 */ /* 0x000e240000203100 */
[----:B0-----:R-:W-:-:S05]  /*0140*/  I2FP.F32.S32 R8, R9 ;  /* 0x0000000900087245 */ /* 0x001fca0000201400 */
[----:B------:R-:W-:-:S04]  /*0150*/  FFMA R7, R8, -1.5707962512969970703, R3 ;  /* 0xbfc90fda08077823 */ /* 0x000fc80000000003 */
[----:B------:R-:W-:-:S04]  /*0160*/  FFMA R7, R8, -7.5497894158615963534e-08, R7 ;  /* 0xb3a2216808077823 */ /* 0x000fc80000000007 */
[----:B------:R-:W-:Y:S01]  /*0170*/  FFMA R7, R8, -5.3903029534742383927e-15, R7 ;  /* 0xa7c234c508077823 */ /* 0x000fe20000000007 */
[----:B------:R-:W-:Y:S06]  /*0180*/  @!P0 BRA `(.L_x_1) ;  /* 0x0000000400808947 */ /* 0x000fec0003800000 */
[----:B------:R-:W-:-:S13]  /*0190*/  FSETP.NEU.AND P0, PT, |R3|, +INF , PT ;  /* 0x7f8000000300780b */ /* 0x000fda0003f0d200 */
[----:B------:R-:W-:Y:S01]  /*01a0*/  @!P0 FMUL R7, RZ, R3 ;  /* 0x00000003ff078220 */ /* 0x000fe20000400000 */
[----:B------:R-:W-:Y:S01]  /*01b0*/  @!P0 IMAD.MOV.U32 R9, RZ, RZ, RZ ;  /* 0x000000ffff098224 */ /* 0x000fe200078e00ff */
[----:B------:R-:W-:Y:S06]  /*01c0*/  @!P0 BRA `(.L_x_1) ;  /* 0x0000000400708947 */ /* 0x000fec0003800000 */
[----:B------:R-:W-:Y:S01]  /*01d0*/  IMAD.SHL.U32 R5, R3, 0x100, RZ ;  /* 0x0000010003057824 */ /* 0x000fe200078e00ff */
[----:B------:R-:W0:Y:S01]  /*01e0*/  LDCU.64 UR8, c[0x4][URZ] ;  /* 0x01000000ff0877ac */ /* 0x000e220008000a00 */
[----:B------:R-:W-:Y:S02]  /*01f0*/  IMAD.MOV.U32 R4, RZ, RZ, RZ ;  /* 0x000000ffff047224 */ /* 0x000fe400078e00ff */
[----:B------:R-:W-:Y:S01]  /*0200*/  IMAD.MOV.U32 R16, RZ, RZ, RZ ;  /* 0x000000ffff107224 */ /* 0x000fe200078e00ff */
[----:B------:R-:W-:Y:S01]  /*0210*/  LOP3.LUT R5, R5, 0x80000000, RZ, 0xfc, !PT ;  /* 0x8000000005057812 */ /* 0x000fe200078efcff */
[----:B------:R-:W-:Y:S01]  /*0220*/  UMOV UR5, URZ ;  /* 0x000000ff00057c82 */ /* 0x000fe20008000000 */
[----:B------:R-:W-:-:S05]  /*0230*/  UMOV UR4, URZ ;  /* 0x000000ff00047c82 */ /* 0x000fca0008000000 */
.L_x_2:
[----:B0-----:R-:W-:Y:S02]  /*0240*/  IMAD.U32 R8, RZ, RZ, UR8 ;  /* 0x00000008ff087e24 */ /* 0x001fe4000f8e00ff */
[----:B------:R-:W-:-:S05]  /*0250*/  IMAD.U32 R9, RZ, RZ, UR9 ;  /* 0x00000009ff097e24 */ /* 0x000fca000f8e00ff */
[----:B------:R-:W2:Y:S01]  /*0260*/  LDG.E.CONSTANT R6, desc[UR6][R8.64] ;  /* 0x0000000608067981 */ /* 0x000ea2000c1e9900 */
[----:B------:R-:W-:Y:S01]  /*0270*/  UIADD3 UR4, UPT, UPT, UR4, 0x1, URZ ;  /* 0x0000000104047890 */ /* 0x000fe2000fffe0ff */
[C---:B------:R-:W-:Y:S01]  /*0280*/  ISETP.EQ.AND P0, PT, R16.reuse, RZ, PT ;  /* 0x000000ff1000720c */ /* 0x040fe20003f02270 */
[----:B------:R-:W-:Y:S01]  /*0290*/  UIADD3 UR8, UP1, UPT, UR8, 0x4, URZ ;  /* 0x0000000408087890 */ /* 0x000fe2000ff3e0ff */
[C---:B------:R-:W-:Y:S01]  /*02a0*/  ISETP.EQ.AND P1, PT, R16.reuse, 0x4, PT ;  /* 0x000000041000780c */ /* 0x040fe20003f22270 */
[----:B------:R-:W-:Y:S01]  /*02b0*/  UISETP.NE.AND UP0, UPT, UR4, 0x6, UPT ;  /* 0x000000060400788c */ /* 0x000fe2000bf05270 */
[C---:B------:R-:W-:Y:S01]  /*02c0*/  ISETP.EQ.AND P2, PT, R16.reuse, 0x8, PT ;  /* 0x000000081000780c */ /* 0x040fe20003f42270 */
[----:B------:R-:W-:Y:S01]  /*02d0*/  UIADD3.X UR9, UPT, UPT, URZ, UR9, URZ, UP1, !UPT ;  /* 0x00000009ff097290 */ /* 0x000fe20008ffe4ff */
[C---:B------:R-:W-:Y:S02]  /*02e0*/  ISETP.EQ.AND P3, PT, R16.reuse, 0xc, PT ;  /* 0x0000000c1000780c */ /* 0x040fe40003f62270 */
[----:B------:R-:W-:-:S02]  /*02f0*/  ISETP.EQ.AND P4, PT, R16, 0x10, PT ;  /* 0x000000101000780c */ /* 0x000fc40003f82270 */
[C---:B------:R-:W-:Y:S01]  /*0300*/  ISETP.EQ.AND P5, PT, R16.reuse, 0x14, PT ;  /* 0x000000141000780c */ /* 0x040fe20003fa2270 */
[----:B------:R-:W-:Y:S02]  /*0310*/  VIADD R16, R16, 0x4 ;  /* 0x0000000410107836 */ /* 0x000fe40000000000 */
[----:B--2---:R-:W-:-:S03]  /*0320*/  IMAD.WIDE.U32 R6, R6, R5, RZ ;  /* 0x0000000506067225 */ /* 0x004fc600078e00ff */
[----:B------:R-:W-:-:S04]  /*0330*/  IADD3 R6, P6, PT, R6, R4, RZ ;  /* 0x0000000406067210 */ /* 0x000fc80007fde0ff */
[----:B------:R-:W-:Y:S01]  /*0340*/  IADD3.X R4, PT, PT, R7, UR5, RZ, P6, !PT ;  /* 0x0000000507047c10 */ /* 0x000fe2000b7fe4ff */
[--C-:B------:R-:W-:Y:S01]  /*0350*/  @P0 IMAD.MOV.U32 R10, RZ, RZ, R6.reuse ;  /* 0x000000ffff0a0224 */ /* 0x100fe200078e0006 */
[----:B------:R-:W-:Y:S01]  /*0360*/  @P4 MOV R14, R6 ;  /* 0x00000006000e4202 */ /* 0x000fe20000000f00 */
[--C-:B------:R-:W-:Y:S02]  /*0370*/  @P1 IMAD.MOV.U32 R11, RZ, RZ, R6.reuse ;  /* 0x000000ffff0b1224 */ /* 0x100fe400078e0006 */
[--C-:B------:R-:W-:Y:S02]  /*0380*/  @P2 IMAD.MOV.U32 R12, RZ, RZ, R6.reuse ;  /* 0x000000ffff0c2224 */ /* 0x100fe400078e0006 */
[--C-:B------:R-:W-:Y:S02]  /*0390*/  @P3 IMAD.MOV.U32 R13, RZ, RZ, R6.reuse ;  /* 0x000000ffff0d3224 */ /* 0x100fe400078e0006 */
[----:B------:R-:W-:Y:S01]  /*03a0*/  @P5 IMAD.MOV.U32 R15, RZ, RZ, R6 ;  /* 0x000000ffff0f5224 */ /* 0x000fe200078e0006 */
[----:B------:R-:W-:Y:S06]  /*03b0*/  BRA.U UP0, `(.L_x_2) ;  /* 0xfffffffd00a07547 */ /* 0x000fec000b83ffff */
[----:B------:R-:W-:Y:S01]  /*03c0*/  SHF.R.U32.HI R5, RZ, 0x17, R3 ;  /* 0x00000017ff057819 */ /* 0x000fe20000011603 */
[----:B------:R-:W-:Y:S03]  /*03d0*/  BSSY.RECONVERGENT B1, `(.L_x_3) ;  /* 0x0000029000017945 */ /* 0x000fe60003800200 */
[C---:B------:R-:W-:Y:S02]  /*03e0*/  LOP3.LUT R6, R5.reuse, 0xe0, RZ, 0xc0, !PT ;  /* 0x000000e005067812 */ /* 0x040fe400078ec0ff */
[----:B------:R-:W-:-:S03]  /*03f0*/  LOP3.LUT P6, RZ, R5, 0x1f, RZ, 0xc0, !PT ;  /* 0x0000001f05ff7812 */ /* 0x000fc600078cc0ff */
[----:B------:R-:W-:-:S05]  /*0400*/  VIADD R6, R6, 0xffffff80 ;  /* 0xffffff8006067836 */ /* 0x000fca0000000000 */
[----:B------:R-:W-:-:S05]  /*0410*/  SHF.R.U32.HI R6, RZ, 0x5, R6 ;  /* 0x00000005ff067819 */ /* 0x000fca0000011606 */
[----:B------:R-:W-:-:S05]  /*0420*/  IMAD.U32 R9, R6, -0x4, RZ ;  /* 0xfffffffc06097824 */ /* 0x000fca00078e00ff */
[C---:B------:R-:W-:Y:S02]  /*0430*/  ISETP.EQ.AND P3, PT, R9.reuse, -0x18, PT ;  /* 0xffffffe80900780c */ /* 0x040fe40003f62270 */
[C---:B------:R-:W-:Y:S02]  /*0440*/  ISETP.EQ.AND P4, PT, R9.reuse, -0x14, PT ;  /* 0xffffffec0900780c */ /* 0x040fe40003f82270 */
[C---:B------:R-:W-:Y:S02]  /*0450*/  ISETP.EQ.AND P2, PT, R9.reuse, -0x10, PT ;  /* 0xfffffff00900780c */ /* 0x040fe40003f42270 */
[C---:B------:R-:W-:Y:S02]  /*0460*/  ISETP.EQ.AND P1, PT, R9.reuse, -0xc, PT ;  /* 0xfffffff40900780c */ /* 0x040fe40003f22270 */
[C---:B------:R-:W-:Y:S02]  /*0470*/  ISETP.EQ.AND P0, PT, R9.reuse, -0x8, PT ;  /* 0xfffffff80900780c */ /* 0x040fe40003f02270 */
[----:B------:R-:W-:-:S03]  /*0480*/  ISETP.EQ.AND P5, PT, R9, RZ, PT ;  /* 0x000000ff0900720c */ /* 0x000fc60003fa2270 */
[--C-:B------:R-:W-:Y:S01]  /*0490*/  @P3 IMAD.MOV.U32 R6, RZ, RZ, R10.reuse ;  /* 0x000000ffff063224 */ /* 0x100fe200078e000a */
[C---:B------:R-:W-:Y:S01]  /*04a0*/  ISETP.EQ.AND P3, PT, R9.reuse, -0x4, PT ;  /* 0xfffffffc0900780c */ /* 0x040fe20003f62270 */
[----:B------:R-:W-:Y:S02]  /*04b0*/  @P4 IMAD.MOV.U32 R7, RZ, RZ, R10 ;  /* 0x000000ffff074224 */ /* 0x000fe400078e000a */
[--C-:B------:R-:W-:Y:S01]  /*04c0*/  @P4 IMAD.MOV.U32 R6, RZ, RZ, R11.reuse ;  /* 0x000000ffff064224 */ /* 0x100fe200078e000b */
[----:B------:R-:W-:Y:S01]  /*04d0*/  ISETP.EQ.AND P4, PT, R9, 0x4, PT ;  /* 0x000000040900780c */ /* 0x000fe20003f82270 */
[----:B------:R-:W-:Y:S01]  /*04e0*/  @P2 IMAD.MOV.U32 R7, RZ, RZ, R11 ;  /* 0x000000ffff072224 */ /* 0x000fe200078e000b */
[----:B------:R-:W-:Y:S01]  /*04f0*/  @P2 MOV R6, R12 ;  /* 0x0000000c00062202 */ /* 0x000fe20000000f00 */
[----:B------:R-:W-:Y:S02]  /*0500*/  @P1 IMAD.MOV.U32 R6, RZ, RZ, R13 ;  /* 0x000000ffff061224 */ /* 0x000fe400078e000d */
[----:B------:R-:W-:-:S02]  /*0510*/  @P0 IMAD.MOV.U32 R6, RZ, RZ, R14 ;  /* 0x000000ffff060224 */ /* 0x000fc400078e000e */
[----:B------:R-:W-:Y:S02]  /*0520*/  @P1 IMAD.MOV.U32 R7, RZ, RZ, R12 ;  /* 0x000000ffff071224 */ /* 0x000fe400078e000c */
[----:B------:R-:W-:Y:S02]  /*0530*/  @P3 IMAD.MOV.U32 R6, RZ, RZ, R15 ;  /* 0x000000ffff063224 */ /* 0x000fe400078e000f */
[----:B------:R-:W-:Y:S02]  /*0540*/  @P5 IMAD.MOV.U32 R6, RZ, RZ, R4 ;  /* 0x000000ffff065224 */ /* 0x000fe400078e0004 */
[----:B------:R-:W-:Y:S02]  /*0550*/  @P0 IMAD.MOV.U32 R7, RZ, RZ, R13 ;  /* 0x000000ffff070224 */ /* 0x000fe400078e000d */
[----:B------:R-:W-:Y:S02]  /*0560*/  @P3 IMAD.MOV.U32 R7, RZ, RZ, R14 ;  /* 0x000000ffff073224 */ /* 0x000fe400078e000e */
[----:B------:R-:W-:Y:S01]  /*0570*/  @P5 IMAD.MOV.U32 R7, RZ, RZ, R15 ;  /* 0x000000ffff075224 */ /* 0x000fe200078e000f */
[----:B------:R-:W-:Y:S01]  /*0580*/  @P4 MOV R7, R4 ;  /* 0x0000000400074202 */ /* 0x000fe20000000f00 */
[----:B------:R-:W-:Y:S01]  /*0590*/  IMAD.MOV.U32 R8, RZ, RZ, R6 ;  /* 0x000000ffff087224 */ /* 0x000fe200078e0006 */
[----:B------:R-:W-:Y:S06]  /*05a0*/  @!P6 BRA `(.L_x_4) ;  /* 0x00000000002ce947 */ /* 0x000fec0003800000 */
[----:B------:R-:W-:Y:S01]  /*05b0*/  @P2 IMAD.MOV.U32 R6, RZ, RZ, R10 ;  /* 0x000000ffff062224 */ /* 0x000fe200078e000a */
[----:B------:R-:W-:Y:S01]  /*05c0*/  LOP3.LUT R5, R5, 0x1f, RZ, 0xc0, !PT ;  /* 0x0000001f05057812 */ /* 0x000fe200078ec0ff */
[----:B------:R-:W-:Y:S02]  /*05d0*/  @P1 IMAD.MOV.U32 R6, RZ, RZ, R11 ;  /* 0x000000ffff061224 */ /* 0x000fe400078e000b */
[----:B------:R-:W-:Y:S01]  /*05e0*/  @P0 IMAD.MOV.U32 R6, RZ, RZ, R12 ;  /* 0x000000ffff060224 */ /* 0x000fe200078e000c */
[----:B------:R-:W-:Y:S01]  /*05f0*/  ISETP.EQ.AND P0, PT, R9, 0x8, PT ;  /* 0x000000080900780c */ /* 0x000fe20003f02270 */
[----:B------:R-:W-:Y:S01]  /*0600*/  @P3 IMAD.MOV.U32 R6, RZ, RZ, R13 ;  /* 0x000000ffff063224 */ /* 0x000fe200078e000d */
[----:B------:R-:W-:Y:S01]  /*0610*/  SHF.L.W.U32.HI R8, R7, R5, R8 ;  /* 0x0000000507087219 */ /* 0x000fe20000010e08 */
[----:B------:R-:W-:Y:S02]  /*0620*/  @P5 IMAD.MOV.U32 R6, RZ, RZ, R14 ;  /* 0x000000ffff065224 */ /* 0x000fe400078e000e */
[----:B------:R-:W-:-:S08]  /*0630*/  @P4 IMAD.MOV.U32 R6, RZ, RZ, R15 ;  /* 0x000000ffff064224 */ /* 0x000fd000078e000f */
[----:B------:R-:W-:-:S05]  /*0640*/  @P0 IMAD.MOV.U32 R6, RZ, RZ, R4 ;  /* 0x000000ffff060224 */ /* 0x000fca00078e0004 */
[----:B------:R-:W-:-:S07]  /*0650*/  SHF.L.W.U32.HI R7, R6, R5, R7 ;  /* 0x0000000506077219 */ /* 0x000fce0000010e07 */
.L_x_4:
[----:B------:R-:W-:Y:S05]  /*0660*/  BSYNC.RECONVERGENT B1 ;  /* 0x0000000000017941 */ /* 0x000fea0003800200 */
.L_x_3:
[C---:B------:R-:W-:Y:S01]  /*0670*/  SHF.L.W.U32.HI R9, R7.reuse, 0x2, R8 ;  /* 0x0000000207097819 */ /* 0x040fe20000010e08 */
[----:B------:R-:W-:Y:S01]  /*0680*/  UMOV UR4, 0x54442d19 ;  /* 0x54442d1900047882 */ /* 0x000fe20000000000 */
[----:B------:R-:W-:Y:S01]  /*0690*/  SHF.L.U32 R7, R7, 0x2, RZ ;  /* 0x0000000207077819 */ /* 0x000fe200000006ff */
[----:B------:R-:W-:Y:S01]  /*06a0*/  UMOV UR5, 0x3bf921fb ;  /* 0x3bf921fb00057882 */ /* 0x000fe20000000000 */
[----:B------:R-:W-:Y:S02]  /*06b0*/  SHF.R.S32.HI R4, RZ, 0x1f, R9 ;  /* 0x0000001fff047819 */ /* 0x000fe40000011409 */
[----:B------:R-:W-:Y:S02]  /*06c0*/  ISETP.GE.AND P0, PT, R3, RZ, PT ;  /* 0x000000ff0300720c */ /* 0x000fe40003f06270 */
[C---:B------:R-:W-:Y:S02]  /*06d0*/  LOP3.LUT R6, R4.reuse, R7, RZ, 0x3c, !PT ;  /* 0x0000000704067212 */ /* 0x040fe400078e3cff */
[----:B------:R-:W-:-:S02]  /*06e0*/  LOP3.LUT R7, R4, R9, RZ, 0x3c, !PT ;  /* 0x0000000904077212 */ /* 0x000fc400078e3cff */
[----:B------:R-:W-:Y:S02]  /*06f0*/  SHF.R.U32.HI R8, RZ, 0x1e, R8 ;  /* 0x0000001eff087819 */ /* 0x000fe40000011608 */
[----:B------:R-:W0:Y:S01]  /*0700*/  I2F.F64.S64 R4, R6 ;  /* 0x0000000600047312 */ /* 0x000e220000301c00 */
[C---:B------:R-:W-:Y:S02]  /*0710*/  LOP3.LUT R3, R9.reuse, R3, RZ, 0x3c, !PT ;  /* 0x0000000309037212 */ /* 0x040fe400078e3cff */
[----:B------:R-:W-:Y:S02]  /*0720*/  LEA.HI R9, R9, R8, RZ, 0x1 ;  /* 0x0000000809097211 */ /* 0x000fe400078f08ff */
[----:B------:R-:W-:-:S03]  /*0730*/  ISETP.GE.AND P1, PT, R3, RZ, PT ;  /* 0x000000ff0300720c */ /* 0x000fc60003f26270 */
[----:B------:R-:W-:-:S04]  /*0740*/  IMAD.MOV R3, RZ, RZ, -R9 ;  /* 0x000000ffff037224 */ /* 0x000fc800078e0a09 */
[----:B------:R-:W-:Y:S01]  /*0750*/  @!P0 IMAD.MOV.U32 R9, RZ, RZ, R3 ;  /* 0x000000ffff098224 */ /* 0x000fe200078e0003 */
[----:B0-----:R-:W-:-:S10]  /*0760*/  DMUL R4, R4, UR4 ;  /* 0x0000000404047c28 */ /* 0x001fd40008000000 */
[----:B------:R-:W0:Y:S02]  /*0770*/  F2F.F32.F64 R4, R4 ;  /* 0x0000000400047310 */ /* 0x000e240000301000 */
[----:B0-----:R-:W-:-:S07]  /*0780*/  FSEL R7, -R4, R4, !P1 ;  /* 0x0000000404077208 */ /* 0x001fce0004800100 */
.L_x_1:
[----:B------:R-:W-:Y:S05]  /*0790*/  BSYNC.RECONVERGENT B0 ;  /* 0x0000000000007941 */ /* 0x000fea0003800200 */
.L_x_0:
[----:B------:R-:W0:Y:S01]  /*07a0*/  LDCU.64 UR4, c[0x0][0x3a0] ;  /* 0x00007400ff0477ac */ /* 0x000e220008000a00 */
[----:B------:R-:W1:Y:S01]  /*07b0*/  LDCU.64 UR8, c[0x0][0x398] ;  /* 0x00007300ff0877ac */ /* 0x000e620008000a00 */
[C---:B0-----:R-:W-:Y:S02]  /*07c0*/  IADD3 R4, P0, PT, R2.reuse, UR4, RZ ;  /* 0x0000000402047c10 */ /* 0x041fe4000ff1e0ff */
[----:B-1----:R-:W-:Y:S02]  /*07d0*/  IADD3 R2, P1, PT, R2, UR8, RZ ;  /* 0x0000000802027c10 */ /* 0x002fe4000ff3e0ff */
[C---:B------:R-:W-:Y:S02]  /*07e0*/  IADD3.X R5, PT, PT, R0.reuse, UR5, RZ, P0, !PT ;  /* 0x0000000500057c10 */ /* 0x040fe400087fe4ff */
[----:B------:R-:W-:-:S03]  /*07f0*/  IADD3.X R3, PT, PT, R0, UR9, RZ, P1, !PT ;  /* 0x0000000900037c10 */ /* 0x000fc60008ffe4ff */
[----:B------:R0:W2:Y:S04]  /*0800*/  LDG.E R13, desc[UR6][R4.64] ;  /* 0x00000006040d7981 */ /* 0x0000a8000c1e1900 */
[----:B------:R-:W2:Y:S01]  /*0810*/  LDG.E R15, desc[UR6][R2.64] ;  /* 0x00000006020f7981 */ /* 0x000ea2000c1e1900 */
[----:B------:R-:W-:Y:S01]  /*0820*/  LOP3.LUT R0, R9, 0x1, RZ, 0xc0, !PT ;  /* 0x0000000109007812 */ /* 0x000fe200078ec0ff */
[----:B------:R-:W-:Y:S02]  /*0830*/  IMAD.MOV.U32 R6, RZ, RZ, 0x37cbac00 ;  /* 0x37cbac00ff067424 */ /* 0x000fe400078e00ff */
[----:B------:R-:W-:Y:S01]  /*0840*/  FMUL R11, R7, R7 ;  /* 0x00000007070b7220 */ /* 0x000fe20000400000 */
[----:B------:R-:W-:Y:S01]  /*0850*/  VIADD R9, R9, 0x1 ;  /* 0x0000000109097836 */ /* 0x000fe20000000000 */
[----:B------:R-:W-:Y:S01]  /*0860*/  ISETP.NE.U32.AND P0, PT, R0, 0x1, PT ;  /* 0x000000010000780c */ /* 0x000fe20003f05070 */
[----:B------:R-:W-:-:S02]  /*0870*/  IMAD.MOV.U32 R0, RZ, RZ, 0x3c0885e4 ;  /* 0x3c0885e4ff007424 */ /* 0x000fc400078e00ff */
[----:B------:R-:W-:Y:S01]  /*0880*/  FFMA R6, R11, R6, -0.0013887860113754868507 ;  /* 0xbab607ed0b067423 */ /* 0x000fe20000000006 */
[----:B0-----:R-:W-:Y:S01]  /*0890*/  IMAD.MOV.U32 R5, RZ, RZ, 0x3e2aaaa8 ;  /* 0x3e2aaaa8ff057424 */ /* 0x001fe200078e00ff */
[----:B------:R-:W-:Y:S02]  /*08a0*/  LOP3.LUT P1, RZ, R9, 0x2, RZ, 0xc0, !PT ;  /* 0x0000000209ff7812 */ /* 0x000fe4000782c0ff */
[----:B------:R-:W-:Y:S02]  /*08b0*/  FSEL R0, R0, 0.041666727513074874878, !P0 ;  /* 0x3d2aaabb00007808 */ /* 0x000fe40004000000 */
[----:B------:R-:W-:Y:S02]  /*08c0*/  FSEL R6, R6, -0.00019574658654164522886, P0 ;  /* 0xb94d415306067808 */ /* 0x000fe40000000000 */
[----:B------:R-:W-:-:S03]  /*08d0*/  FSEL R5, -R5, -0.4999999701976776123, !P0 ;  /* 0xbeffffff05057808 */ /* 0x000fc60004000100 */
[----:B------:R-:W-:Y:S01]  /*08e0*/  FFMA R6, R11, R6, R0 ;  /* 0x000000060b067223 */ /* 0x000fe20000000000 */
[----:B------:R-:W-:-:S03]  /*08f0*/  FSEL R0, R7, 1, !P0 ;  /* 0x3f80000007007808 */ /* 0x000fc60004000000 */
[C---:B------:R-:W-:Y:S02]  /*0900*/  FFMA R5, R11.reuse, R6, R5 ;  /* 0x000000060b057223 */ /* 0x040fe40000000005 */
[----:B------:R-:W-:-:S04]  /*0910*/  FFMA R11, R11, R0, RZ ;  /* 0x000000000b0b7223 */ /* 0x000fc800000000ff */
[----:B------:R-:W-:-:S04]  /*0920*/  FFMA R0, R11, R5, R0 ;  /* 0x000000050b007223 */ /* 0x000fc80000000000 */
[----:B------:R-:W-:-:S04]  /*0930*/  @P1 FADD R0, RZ, -R0 ;  /* 0x80000000ff001221 */ /* 0x000fc80000000000 */
[----:B--2---:R-:W-:-:S05]  /*0940*/  FFMA R13, R0, R13, R15 ;  /* 0x0000000d000d7223 */ /* 0x004fca000000000f */
[----:B------:R-:W-:Y:S01]  /*0950*/  STG.E desc[UR6][R2.64], R13 ;  /* 0x0000000d02007986 */ /* 0x000fe2000c101906 */
[----:B------:R-:W-:Y:S05]  /*0960*/  EXIT ;  /* 0x000000000000794d */ /* 0x000fea0003800000 */
.L_x_5:
[----:B------:R-:W-:-:S00]  /*0970*/  BRA `(.L_x_5) ;  /* 0xfffffffc00fc7947 */ /* 0x000fc0000383ffff */
[----:B------:R-:W-:-:S00]  /*0980*/  NOP ;  /* 0x0000000000007918 */ /* 0x000fc00000000000 */
[----:B------:R-:W-:-:S00]  /*0990*/  NOP ;  /* 0x0000000000007918 */ /* 0x000fc00000000000 */
[----:B------:R-:W-:-:S00]  /*09a0*/  NOP ;  /* 0x0000000000007918 */ /* 0x000fc00000000000 */
[----:B------:R-:W-:-:S00]  /*09b0*/  NOP ;  /* 0x0000000000007918 */ /* 0x000fc00000000000 */
[----:B------:R-:W-:-:S00]  /*09c0*/  NOP ;  /* 0x0000000000007918 */ /* 0x000fc00000000000 */
[----:B------:R-:W-:-:S00]  /*09d0*/  NOP ;  /* 0x0000000000007918 */ /* 0x000fc00000000000 */
[----:B------:R-:W-:-:S00]  /*09e0*/  NOP ;  /* 0x0000000000007918 */ /* 0x000fc00000000000 */
[----:B------:R-:W-:-:S00]  /*09f0*/  NOP ;  /* 0x0000000000007918 */ /* 0x000fc00000000000 */
.L_x_12:


//--------------------- .text.sin_forward         --------------------------
	.section	.text.sin_forward,"ax",@progbits
	.align	128
        .global         sin_forward
        .type           sin_forward,@function
        .size           sin_forward,(.L_x_13 - sin_forward)
        .other          sin_forward,@"STO_CUDA_ENTRY STV_DEFAULT"
sin_forward:
.text.sin_forward:
        /* <DEDUP_REMOVED lines=36> */
.L_x_8:
        /* <DEDUP_REMOVED lines=64> */
[----:B------:R-:W-:-:S04]  /*0640*/  @P0 MOV R6, R4 ;  /* 0x0000000400060202 */ /* 0x000fc80000000f00 */
[----:B------:R-:W-:-:S07]  /*0650*/  SHF.L.W.U32.HI R7, R6, R5, R7 ;  /* 0x0000000506077219 */ /* 0x000fce0000010e07 */
.L_x_10:
[----:B------:R-:W-:Y:S05]  /*0660*/  BSYNC.RECONVERGENT B1 ;  /* 0x0000000000017941 */ /* 0x000fea0003800200 */
.L_x_9:
[C---:B------:R-:W-:Y:S01]  /*0670*/  SHF.L.W.U32.HI R9, R7.reuse, 0x2, R8 ;  /* 0x0000000207097819 */ /* 0x040fe20000010e08 */
[----:B------:R-:W-:Y:S01]  /*0680*/  IMAD.SHL.U32 R7, R7, 0x4, RZ ;  /* 0x0000000407077824 */ /* 0x000fe200078e00ff */
[----:B------:R-:W-:Y:S01]  /*0690*/  UMOV UR4, 0x54442d19 ;  /* 0x54442d1900047882 */ /* 0x000fe20000000000 */
        /* <DEDUP_REMOVED lines=15> */
.L_x_7:
[----:B------:R-:W-:Y:S05]  /*0790*/  BSYNC.RECONVERGENT B0 ;  /* 0x0000000000007941 */ /* 0x000fea0003800200 */
.L_x_6:
[----:B------:R-:W-:Y:S01]  /*07a0*/  LOP3.LUT R4, R9, 0x1, RZ, 0xc0, !PT ;  /* 0x0000000109047812 */ /* 0x000fe200078ec0ff */
[----:B------:R-:W-:Y:S02]  /*07b0*/  IMAD.MOV.U32 R0, RZ, RZ, 0x37cbac00 ;  /* 0x37cbac00ff007424 */ /* 0x000fe400078e00ff */
[----:B------:R-:W-:Y:S01]  /*07c0*/  FMUL R5, R7, R7 ;  /* 0x0000000707057220 */ /* 0x000fe20000400000 */
[----:B------:R-:W0:Y:S01]  /*07d0*/  LDCU.64 UR4, c[0x0][0x398] ;  /* 0x00007300ff0477ac */ /* 0x000e220008000a00 */
[----:B------:R-:W-:Y:S01]  /*07e0*/  ISETP.NE.U32.AND P0, PT, R4, 0x1, PT ;  /* 0x000000010400780c */ /* 0x000fe20003f05070 */
[----:B------:R-:W-:Y:S02]  /*07f0*/  IMAD.MOV.U32 R4, RZ, RZ, 0x3d2aaabb ;  /* 0x3d2aaabbff047424 */ /* 0x000fe400078e00ff */
[----:B------:R-:W-:Y:S01]  /*0800*/  FFMA R0, R5, R0, -0.0013887860113754868507 ;  /* 0xbab607ed05007423 */ /* 0x000fe20000000000 */
[----:B------:R-:W-:Y:S01]  /*0810*/  IMAD.MOV.U32 R6, RZ, RZ, 0x3effffff ;  /* 0x3effffffff067424 */ /* 0x000fe200078e00ff */
[----:B------:R-:W-:-:S02]  /*0820*/  LOP3.LUT P1, RZ, R9, 0x2, RZ, 0xc0, !PT ;  /* 0x0000000209ff7812 */ /* 0x000fc4000782c0ff */
[----:B------:R-:W-:Y:S02]  /*0830*/  FSEL R4, R4, 0.0083327032625675201416, !P0 ;  /* 0x3c0885e404047808 */ /* 0x000fe40004000000 */
[----:B------:R-:W-:Y:S02]  /*0840*/  FSEL R0, R0, -0.00019574658654164522886, !P0 ;  /* 0xb94d415300007808 */ /* 0x000fe40004000000 */
[----:B------:R-:W-:-:S03]  /*0850*/  FSEL R9, -R6, -0.16666662693023681641, !P0 ;  /* 0xbe2aaaa806097808 */ /* 0x000fc60004000100 */
[----:B------:R-:W-:Y:S01]  /*0860*/  FFMA R4, R5, R0, R4 ;  /* 0x0000000005047223 */ /* 0x000fe20000000004 */
[----:B------:R-:W-:-:S03]  /*0870*/  FSEL R0, R7, 1, P0 ;  /* 0x3f80000007007808 */ /* 0x000fc60000000000 */
[----:B------:R-:W-:Y:S01]  /*0880*/  FFMA R9, R5, R4, R9 ;  /* 0x0000000405097223 */ /* 0x000fe20000000009 */
[----:B0-----:R-:W-:Y:S01]  /*0890*/  IADD3 R4, P0, PT, R3, UR4, RZ ;  /* 0x0000000403047c10 */ /* 0x001fe2000ff1e0ff */
[----:B------:R-:W-:-:S04]  /*08a0*/  FFMA R5, R5, R0, RZ ;  /* 0x0000000005057223 */ /* 0x000fc800000000ff */
[----:B------:R-:W-:Y:S01]  /*08b0*/  FFMA R9, R5, R9, R0 ;  /* 0x0000000905097223 */ /* 0x000fe20000000000 */
[----:B------:R-:W-:-:S03]  /*08c0*/  IADD3.X R5, PT, PT, R2, UR5, RZ, P0, !PT ;  /* 0x0000000502057c10 */ /* 0x000fc600087fe4ff */
[----:B------:R-:W-:-:S05]  /*08d0*/  @P1 FADD R9, RZ, -R9 ;  /* 0x80000009ff091221 */ /* 0x000fca0000000000 */
[----:B------:R-:W-:Y:S01]  /*08e0*/  STG.E desc[UR6][R4.64], R9 ;  /* 0x0000000904007986 */ /* 0x000fe2000c101906 */
[----:B------:R-:W-:Y:S05]  /*08f0*/  EXIT ;  /* 0x000000000000794d */ /* 0x000fea0003800000 */
.L_x_11:
        /* <DEDUP_REMOVED lines=16> */
.L_x_13:


//--------------------- .nv.global.init           --------------------------
	.section	.nv.global.init,"aw",@progbits
	.align	4
.nv.global.init:
	.type		__cudart_i2opi_f,@object
	.size		__cudart_i2opi_f,(.L_0 - __cudart_i2opi_f)
__cudart_i2opi_f:
        /*0000*/ 	.byte	0x41, 0x90, 0x43, 0x3c, 0x99, 0x95, 0x62, 0xdb, 0xc0, 0xdd, 0x34, 0xf5, 0xd1, 0x57, 0x27, 0xfc
        /*0010*/ 	.byte	0x29, 0x15, 0x44, 0x4e, 0x6e, 0x83, 0xf9, 0xa2
.L_0:


//--------------------- .nv.shared.reserved.0     --------------------------
	.section	.nv.shared.reserved.0,"aw",@nobits
	.weak		__nv_reservedSMEM_offset_0_alias
	.size		__nv_reservedSMEM_offset_0_alias, 0, 64
	.other		__nv_reservedSMEM_offset_0_alias,@"STO_CUDA_RESERVED_SHARED STV_DEFAULT"
__nv_reservedSMEM_offset_0_alias:
	.zero		0
	.zero		64


//--------------------- .nv.constant0.sin_backward --------------------------
	.section	.nv.constant0.sin_backward,"a",@progbits
	.sectionflags	@""
	.align	4
.nv.constant0.sin_backward:
	.zero		936


//--------------------- .nv.constant0.sin_forward --------------------------
	.section	.nv.constant0.sin_forward,"a",@progbits
	.sectionflags	@""
	.align	4
.nv.constant0.sin_forward:
	.zero		928


//--------------------- SYMBOLS --------------------------

	.type		.nv.reservedSmem.offset0,@object
	.size		.nv.reservedSmem.offset0,0x4
